//
// Generated by NVIDIA NVVM Compiler
//
// Compiler Build ID: CL-36424714
// Cuda compilation tools, release 13.0, V13.0.88
// Based on NVVM 20.0.0
//

.version 9.0
.target sm_100
.address_size 64

	// .globl	_Z7iteratePfS_Pbj

.visible .entry _Z7iteratePfS_Pbj(
	.param .u64 .ptr .align 1 _Z7iteratePfS_Pbj_param_0,
	.param .u64 .ptr .align 1 _Z7iteratePfS_Pbj_param_1,
	.param .u64 .ptr .align 1 _Z7iteratePfS_Pbj_param_2,
	.param .u32 _Z7iteratePfS_Pbj_param_3
)
{
	.reg .pred 	%p<10>;
	.reg .b16 	%rs<2>;
	.reg .b32 	%r<21>;
	.reg .b32 	%f<12>;
	.reg .b64 	%rd<21>;

	ld.param.u64 	%rd3, [_Z7iteratePfS_Pbj_param_0];
	ld.param.u64 	%rd2, [_Z7iteratePfS_Pbj_param_1];
	ld.param.u64 	%rd4, [_Z7iteratePfS_Pbj_param_2];
	ld.param.u32 	%r4, [_Z7iteratePfS_Pbj_param_3];
	cvta.to.global.u64 	%rd1, %rd3;
	cvta.to.global.u64 	%rd5, %rd4;
	mov.u32 	%r5, %ctaid.x;
	mov.u32 	%r6, %ntid.x;
	mov.u32 	%r7, %tid.x;
	mad.lo.s32 	%r1, %r5, %r6, %r7;
	mov.u32 	%r8, %ctaid.y;
	mov.u32 	%r9, %ntid.y;
	mov.u32 	%r10, %tid.y;
	mad.lo.s32 	%r11, %r8, %r9, %r10;
	mul.lo.s32 	%r2, %r4, %r11;
	add.s32 	%r3, %r2, %r1;
	cvt.u64.u32 	%rd6, %r3;
	add.s64 	%rd7, %rd5, %rd6;
	ld.global.u8 	%rs1, [%rd7];
	setp.ne.s16 	%p1, %rs1, 0;
	setp.eq.s32 	%p2, %r1, 0;
	setp.eq.s32 	%p3, %r11, 0;
	or.pred  	%p4, %p2, %p3;
	or.pred  	%p5, %p4, %p1;
	add.s32 	%r12, %r4, -1;
	setp.eq.s32 	%p6, %r1, %r12;
	or.pred  	%p7, %p6, %p5;
	setp.eq.s32 	%p8, %r11, %r12;
	or.pred  	%p9, %p8, %p7;
	@%p9 bra 	$L__BB0_2;
	add.s32 	%r13, %r1, 1;
	add.s32 	%r14, %r2, %r4;
	add.s32 	%r15, %r14, %r13;
	mul.wide.u32 	%rd10, %r15, 4;
	add.s64 	%rd11, %rd1, %rd10;
	ld.global.f32 	%f4, [%rd11];
	shl.b32 	%r16, %r4, 1;
	sub.s32 	%r17, %r14, %r16;
	add.s32 	%r18, %r17, %r13;
	mul.wide.u32 	%rd12, %r18, 4;
	add.s64 	%rd13, %rd1, %rd12;
	ld.global.f32 	%f5, [%rd13];
	add.f32 	%f6, %f4, %f5;
	add.s32 	%r19, %r15, -2;
	mul.wide.u32 	%rd14, %r19, 4;
	add.s64 	%rd15, %rd1, %rd14;
	ld.global.f32 	%f7, [%rd15];
	add.f32 	%f8, %f6, %f7;
	add.s32 	%r20, %r18, -2;
	mul.wide.u32 	%rd16, %r20, 4;
	add.s64 	%rd17, %rd1, %rd16;
	ld.global.f32 	%f9, [%rd17];
	add.f32 	%f10, %f8, %f9;
	mul.f32 	%f11, %f10, 0f3E800000;
	bra.uni 	$L__BB0_3;
$L__BB0_2:
	mul.wide.u32 	%rd8, %r3, 4;
	add.s64 	%rd9, %rd1, %rd8;
	ld.global.f32 	%f11, [%rd9];
$L__BB0_3:
	cvta.to.global.u64 	%rd18, %rd2;
	mul.wide.u32 	%rd19, %r3, 4;
	add.s64 	%rd20, %rd18, %rd19;
	st.global.f32 	[%rd20], %f11;
	ret;

}


// ===== COMPILED SASS (sm_100) =====

	.target	sm_100

	.elftype	@"ET_EXEC"


//--------------------- .note.nv.tkinfo           --------------------------
	.section	.note.nv.tkinfo,"",@"SHT_NOTE"
	.sectionflags	@"SHF_NOTE_NV_TKINFO"
	.tkinfo
        /*0018*/ 	.word	0x00000002
        /*0030*/ 	.string	""
        /*0030*/ 	.string	"ptxas"
        /*0030*/ 	.string	"Cuda compilation tools, release 13.0, V13.0.88"
        /*0030*/ 	.string	"Build cuda_13.0.r13.0/compiler.36424714_0"
        /*0030*/ 	.string	"-arch sm_100 -m 64 "



//--------------------- .note.nv.cuinfo           --------------------------
	.section	.note.nv.cuinfo,"",@"SHT_NOTE"
	.sectionflags	@"SHF_NOTE_NV_CUINFO"
        /*0018*/ 	.short	0x0002
        /*001a*/ 	.short	0x0064
        /*001c*/ 	.short	0x0082
	.zero		2


//--------------------- .nv.info                  --------------------------
	.section	.nv.info,"",@"SHT_CUDA_INFO"
	.align	4


	//----- nvinfo : EIATTR_REGCOUNT
	.align		4
        /*0000*/ 	.byte	0x04, 0x2f
        /*0002*/ 	.short	(.L_1 - .L_0)
	.align		4
.L_0:
        /*0004*/ 	.word	index@(_Z7iteratePfS_Pbj)
        /*0008*/ 	.word	0x00000010


	//----- nvinfo : EIATTR_FRAME_SIZE
	.align		4
.L_1:
        /*000c*/ 	.byte	0x04, 0x11
        /*000e*/ 	.short	(.L_3 - .L_2)
	.align		4
.L_2:
        /*0010*/ 	.word	index@(_Z7iteratePfS_Pbj)
        /*0014*/ 	.word	0x00000000


	//----- nvinfo : EIATTR_MIN_STACK_SIZE
	.align		4
.L_3:
        /*0018*/ 	.byte	0x04, 0x12
        /*001a*/ 	.short	(.L_5 - .L_4)
	.align		4
.L_4:
        /*001c*/ 	.word	index@(_Z7iteratePfS_Pbj)
        /*0020*/ 	.word	0x00000000
.L_5:


//--------------------- .nv.compat                --------------------------
	.section	.nv.compat,"",@"SHT_CUDA_COMPAT_INFO"
	.align	4
        /*0000*/ 	.byte	0x02, 0x09, 0x00, 0x00, 0x02, 0x02, 0x01, 0x00, 0x02, 0x05, 0x05, 0x00, 0x03, 0x07, 0x01, 0x01
        /*0010*/ 	.byte	0x02, 0x03, 0x00, 0x00, 0x02, 0x06, 0x01, 0x00, 0x04, 0x0b, 0x08, 0x00, 0x09, 0x00, 0x00, 0x00
        /*0020*/ 	.byte	0x00, 0x00, 0x00, 0x00


//--------------------- .nv.info._Z7iteratePfS_Pbj --------------------------
	.section	.nv.info._Z7iteratePfS_Pbj,"",@"SHT_CUDA_INFO"
	.sectionflags	@""
	.align	4


	//----- nvinfo : EIATTR_CUDA_API_VERSION
	.align		4
        /*0000*/ 	.byte	0x04, 0x37
        /*0002*/ 	.short	(.L_7 - .L_6)
.L_6:
        /*0004*/ 	.word	0x00000082


	//----- nvinfo : EIATTR_KPARAM_INFO
	.align		4
.L_7:
        /*0008*/ 	.byte	0x04, 0x17
        /*000a*/ 	.short	(.L_9 - .L_8)
.L_8:
        /*000c*/ 	.word	0x00000000
        /*0010*/ 	.short	0x0003
        /*0012*/ 	.short	0x0018
        /*0014*/ 	.byte	0x00, 0xf0, 0x11, 0x00


	//----- nvinfo : EIATTR_KPARAM_INFO
	.align		4
.L_9:
        /*0018*/ 	.byte	0x04, 0x17
        /*001a*/ 	.short	(.L_11 - .L_10)
.L_10:
        /*001c*/ 	.word	0x00000000
        /*0020*/ 	.short	0x0002
        /*0022*/ 	.short	0x0010
        /*0024*/ 	.byte	0x00, 0xf5, 0x21, 0x00


	//----- nvinfo : EIATTR_KPARAM_INFO
	.align		4
.L_11:
        /*0028*/ 	.byte	0x04, 0x17
        /*002a*/ 	.short	(.L_13 - .L_12)
.L_12:
        /*002c*/ 	.word	0x00000000
        /*0030*/ 	.short	0x0001
        /*0032*/ 	.short	0x0008
        /*0034*/ 	.byte	0x00, 0xf5, 0x21, 0x00


	//----- nvinfo : EIATTR_KPARAM_INFO
	.align		4
.L_13:
        /*0038*/ 	.byte	0x04, 0x17
        /*003a*/ 	.short	(.L_15 - .L_14)
.L_14:
        /*003c*/ 	.word	0x00000000
        /*0040*/ 	.short	0x0000
        /*0042*/ 	.short	0x0000
        /*0044*/ 	.byte	0x00, 0xf5, 0x21, 0x00


	//----- nvinfo : EIATTR_SPARSE_MMA_MASK
	.align		4
.L_15:
        /*0048*/ 	.byte	0x03, 0x50
        /*004a*/ 	.short	0x0000


	//----- nvinfo : EIATTR_MAXREG_COUNT
	.align		4
        /*004c*/ 	.byte	0x03, 0x1b
        /*004e*/ 	.short	0x00ff


	//----- nvinfo : EIATTR_MERCURY_ISA_VERSION
	.align		4
        /*0050*/ 	.byte	0x03, 0x5f
        /*0052*/ 	.short	0x0101


	//----- nvinfo : EIATTR_VRC_CTA_INIT_COUNT
	.align		4
        /*0054*/ 	.byte	0x02, 0x4a
	.zero		1
	.zero		1


	//----- nvinfo : EIATTR_EXIT_INSTR_OFFSETS
	.align		4
        /*0058*/ 	.byte	0x04, 0x1c
        /*005a*/ 	.short	(.L_17 - .L_16)


	//   ....[0]....
.L_16:
        /*005c*/ 	.word	0x00000350


	//----- nvinfo : EIATTR_CRS_STACK_SIZE
	.align		4
.L_17:
        /*0060*/ 	.byte	0x04, 0x1e
        /*0062*/ 	.short	(.L_19 - .L_18)
.L_18:
        /*0064*/ 	.word	0x00000000


	//----- nvinfo : EIATTR_CBANK_PARAM_SIZE
	.align		4
.L_19:
        /*0068*/ 	.byte	0x03, 0x19
        /*006a*/ 	.short	0x001c


	//----- nvinfo : EIATTR_PARAM_CBANK
	.align		4
        /*006c*/ 	.byte	0x04, 0x0a
        /*006e*/ 	.short	(.L_21 - .L_20)
	.align		4
.L_20:
        /*0070*/ 	.word	index@(.nv.constant0._Z7iteratePfS_Pbj)
        /*0074*/ 	.short	0x0380
        /*0076*/ 	.short	0x001c


	//----- nvinfo : EIATTR_SW_WAR
	.align		4
.L_21:
        /*0078*/ 	.byte	0x04, 0x36
        /*007a*/ 	.short	(.L_23 - .L_22)
.L_22:
        /*007c*/ 	.word	0x00000008
.L_23:


//--------------------- .nv.callgraph             --------------------------
	.section	.nv.callgraph,"",@"SHT_CUDA_CALLGRAPH"
	.align	4
	.sectionentsize	8
	.align		4
        /*0000*/ 	.word	0x00000000
	.align		4
        /*0004*/ 	.word	0xffffffff
	.align		4
        /*0008*/ 	.word	0x00000000
	.align		4
        /*000c*/ 	.word	0xfffffffe
	.align		4
        /*0010*/ 	.word	0x00000000
	.align		4
        /*0014*/ 	.word	0xfffffffd
	.align		4
        /*0018*/ 	.word	0x00000000
	.align		4
        /*001c*/ 	.word	0xfffffffc


//--------------------- .text._Z7iteratePfS_Pbj   --------------------------
	.section	.text._Z7iteratePfS_Pbj,"ax",@progbits
	.align	128
        .global         _Z7iteratePfS_Pbj
        .type           _Z7iteratePfS_Pbj,@function
        .size           _Z7iteratePfS_Pbj,(.L_x_4 - _Z7iteratePfS_Pbj)
        .other          _Z7iteratePfS_Pbj,@"STO_CUDA_ENTRY STV_DEFAULT"
_Z7iteratePfS_Pbj:
.text._Z7iteratePfS_Pbj:
[----:B------:R-:W-:Y:S01]  /*0000*/  LDC R1, c[0x0][0x37c] ;  /* 0x0000df00ff017b82 */ /* 0x000fe20000000800 */
[----:B------:R-:W0:Y:S07]  /*0010*/  S2R R3, SR_TID.X ;  /* 0x0000000000037919 */ /* 0x000e2e0000002100 */
[----:B------:R-:W0:Y:S01]  /*0020*/  LDC R4, c[0x0][0x360] ;  /* 0x0000d800ff047b82 */ /* 0x000e220000000800 */
[----:B------:R-:W1:Y:S01]  /*0030*/  LDCU.64 UR6, c[0x0][0x390] ;  /* 0x00007200ff0677ac */ /* 0x000e620008000a00 */
[----:B------:R-:W2:Y:S06]  /*0040*/  S2R R0, SR_TID.Y ;  /* 0x0000000000007919 */ /* 0x000eac0000002200 */
[----:B------:R-:W0:Y:S08]  /*0050*/  S2UR UR4, SR_CTAID.X ;  /* 0x00000000000479c3 */ /* 0x000e300000002500 */
[----:B------:R-:W2:Y:S08]  /*0060*/  S2UR UR5, SR_CTAID.Y ;  /* 0x00000000000579c3 */ /* 0x000eb00000002600 */
[----:B------:R-:W2:Y:S08]  /*0070*/  LDC R5, c[0x0][0x364] ;  /* 0x0000d900ff057b82 */ /* 0x000eb00000000800 */
[----:B------:R-:W3:Y:S01]  /*0080*/  LDC R8, c[0x0][0x398] ;  /* 0x0000e600ff087b82 */ /* 0x000ee20000000800 */
[----:B0-----:R-:W-:-:S02]  /*0090*/  IMAD R4, R4, UR4, R3 ;  /* 0x0000000404047c24 */ /* 0x001fc4000f8e0203 */
[----:B--2---:R-:W-:Y:S01]  /*00a0*/  IMAD R5, R5, UR5, R0 ;  /* 0x0000000505057c24 */ /* 0x004fe2000f8e0200 */
[----:B------:R-:W0:Y:S03]  /*00b0*/  LDCU.64 UR4, c[0x0][0x358] ;  /* 0x00006b00ff0477ac */ /* 0x000e260008000a00 */
[----:B---3--:R-:W-:-:S05]  /*00c0*/  IMAD R0, R5, R8, R4 ;  /* 0x0000000805007224 */ /* 0x008fca00078e0204 */
[----:B-1----:R-:W-:-:S04]  /*00d0*/  IADD3 R2, P0, PT, R0, UR6, RZ ;  /* 0x0000000600027c10 */ /* 0x002fc8000ff1e0ff */
[----:B------:R-:W-:-:S05]  /*00e0*/  IADD3.X R3, PT, PT, RZ, UR7, RZ, P0, !PT ;  /* 0x00000007ff037c10 */ /* 0x000fca00087fe4ff */
[----:B0-----:R-:W2:Y:S01]  /*00f0*/  LDG.E.U8 R2, desc[UR4][R2.64] ;  /* 0x0000000402027981 */ /* 0x001ea2000c1e1100 */
[----:B------:R-:W-:Y:S01]  /*0100*/  ISETP.NE.AND P0, PT, R5, RZ, PT ;  /* 0x000000ff0500720c */ /* 0x000fe20003f05270 */
[----:B------:R-:W-:Y:S01]  /*0110*/  BSSY.RECONVERGENT B0, `(.L_x_0) ;  /* 0x0000020000007945 */ /* 0x000fe20003800200 */
[----:B------:R-:W-:Y:S02]  /*0120*/  IADD3 R6, PT, PT, R8, -0x1, RZ ;  /* 0xffffffff08067810 */ /* 0x000fe40007ffe0ff */
[----:B------:R-:W-:-:S04]  /*0130*/  ISETP.EQ.OR P0, PT, R4, RZ, !P0 ;  /* 0x000000ff0400720c */ /* 0x000fc80004702670 */
[----:B--2---:R-:W-:-:S04]  /*0140*/  ISETP.NE.OR P0, PT, R2, RZ, P0 ;  /* 0x000000ff0200720c */ /* 0x004fc80000705670 */
[----:B------:R-:W-:-:S04]  /*0150*/  ISETP.EQ.OR P0, PT, R4, R6, P0 ;  /* 0x000000060400720c */ /* 0x000fc80000702670 */
[----:B------:R-:W-:-:S13]  /*0160*/  ISETP.EQ.OR P0, PT, R5, R6, P0 ;  /* 0x000000060500720c */ /* 0x000fda0000702670 */
[----:B------:R-:W-:Y:S05]  /*0170*/  @P0 BRA `(.L_x_1) ;  /* 0x0000000000580947 */ /* 0x000fea0003800000 */
[----:B------:R-:W0:Y:S01]  /*0180*/  LDC.64 R2, c[0x0][0x380] ;  /* 0x0000e000ff027b82 */ /* 0x000e220000000a00 */
[----:B------:R-:W-:Y:S01]  /*0190*/  IMAD R5, R5, R8, R8 ;  /* 0x0000000805057224 */ /* 0x000fe200078e0208 */
[----:B------:R-:W-:Y:S02]  /*01a0*/  IADD3 R8, PT, PT, -R8, RZ, RZ ;  /* 0x000000ff08087210 */ /* 0x000fe40007ffe1ff */
[----:B------:R-:W-:Y:S02]  /*01b0*/  IADD3 R4, PT, PT, R4, 0x1, RZ ;  /* 0x0000000104047810 */ /* 0x000fe40007ffe0ff */
[-C--:B------:R-:W-:Y:S02]  /*01c0*/  LEA R9, R8, R5.reuse, 0x1 ;  /* 0x0000000508097211 */ /* 0x080fe400078e08ff */
[C---:B------:R-:W-:Y:S02]  /*01d0*/  IADD3 R7, PT, PT, R4.reuse, R5, RZ ;  /* 0x0000000504077210 */ /* 0x040fe40007ffe0ff */
[----:B------:R-:W-:-:S02]  /*01e0*/  IADD3 R9, PT, PT, R4, R9, RZ ;  /* 0x0000000904097210 */ /* 0x000fc40007ffe0ff */
[----:B------:R-:W-:Y:S02]  /*01f0*/  IADD3 R11, PT, PT, R7, -0x2, RZ ;  /* 0xfffffffe070b7810 */ /* 0x000fe40007ffe0ff */
[----:B------:R-:W-:Y:S01]  /*0200*/  IADD3 R13, PT, PT, R9, -0x2, RZ ;  /* 0xfffffffe090d7810 */ /* 0x000fe20007ffe0ff */
[----:B0-----:R-:W-:-:S04]  /*0210*/  IMAD.WIDE.U32 R4, R7, 0x4, R2 ;  /* 0x0000000407047825 */ /* 0x001fc800078e0002 */
[--C-:B------:R-:W-:Y:S02]  /*0220*/  IMAD.WIDE.U32 R6, R9, 0x4, R2.reuse ;  /* 0x0000000409067825 */ /* 0x100fe400078e0002 */
[----:B------:R-:W2:Y:S02]  /*0230*/  LDG.E R4, desc[UR4][R4.64] ;  /* 0x0000000404047981 */ /* 0x000ea4000c1e1900 */
[--C-:B------:R-:W-:Y:S02]  /*0240*/  IMAD.WIDE.U32 R8, R11, 0x4, R2.reuse ;  /* 0x000000040b087825 */ /* 0x100fe400078e0002 */
[----:B------:R-:W2:Y:S02]  /*0250*/  LDG.E R7, desc[UR4][R6.64] ;  /* 0x0000000406077981 */ /* 0x000ea4000c1e1900 */
[----:B------:R-:W-:Y:S02]  /*0260*/  IMAD.WIDE.U32 R2, R13, 0x4, R2 ;  /* 0x000000040d027825 */ /* 0x000fe400078e0002 */
[----:B------:R-:W3:Y:S04]  /*0270*/  LDG.E R9, desc[UR4][R8.64] ;  /* 0x0000000408097981 */ /* 0x000ee8000c1e1900 */
[----:B------:R-:W4:Y:S01]  /*0280*/  LDG.E R3, desc[UR4][R2.64] ;  /* 0x0000000402037981 */ /* 0x000f22000c1e1900 */
[----:B--2---:R-:W-:-:S04]  /*0290*/  FADD R10, R4, R7 ;  /* 0x00000007040a7221 */ /* 0x004fc80000000000 */
[----:B---3--:R-:W-:-:S04]  /*02a0*/  FADD R10, R10, R9 ;  /* 0x000000090a0a7221 */ /* 0x008fc80000000000 */
[----:B----4-:R-:W-:-:S04]  /*02b0*/  FADD R10, R10, R3 ;  /* 0x000000030a0a7221 */ /* 0x010fc80000000000 */
[----:B------:R-:W-:Y:S01]  /*02c0*/  FMUL R11, R10, 0.25 ;  /* 0x3e8000000a0b7820 */ /* 0x000fe20000400000 */
[----:B------:R-:W-:Y:S06]  /*02d0*/  BRA `(.L_x_2) ;  /* 0x00000000000c7947 */ /* 0x000fec0003800000 */
.L_x_1:
[----:B------:R-:W0:Y:S02]  /*02e0*/  LDC.64 R2, c[0x0][0x380] ;  /* 0x0000e000ff027b82 */ /* 0x000e240000000a00 */
[----:B0-----:R-:W-:-:S05]  /*02f0*/  IMAD.WIDE.U32 R2, R0, 0x4, R2 ;  /* 0x0000000400027825 */ /* 0x001fca00078e0002 */
[----:B------:R0:W5:Y:S02]  /*0300*/  LDG.E R11, desc[UR4][R2.64] ;  /* 0x00000004020b7981 */ /* 0x000164000c1e1900 */
.L_x_2:
[----:B------:R-:W-:Y:S05]  /*0310*/  BSYNC.RECONVERGENT B0 ;  /* 0x0000000000007941 */ /* 0x000fea0003800200 */
.L_x_0:
[----:B0-----:R-:W0:Y:S02]  /*0320*/  LDC.64 R2, c[0x0][0x388] ;  /* 0x0000e200ff027b82 */ /* 0x001e240000000a00 */
[----:B0-----:R-:W-:-:S05]  /*0330*/  IMAD.WIDE.U32 R2, R0, 0x4, R2 ;  /* 0x0000000400027825 */ /* 0x001fca00078e0002 */
[----:B-----5:R-:W-:Y:S01]  /*0340*/  STG.E desc[UR4][R2.64], R11 ;  /* 0x0000000b02007986 */ /* 0x020fe2000c101904 */
[----:B------:R-:W-:Y:S05]  /*0350*/  EXIT ;  /* 0x000000000000794d */ /* 0x000fea0003800000 */
.L_x_3:
[----:B------:R-:W-:-:S00]  /*0360*/  BRA `(.L_x_3) ;  /* 0xfffffffc00fc7947 */ /* 0x000fc0000383ffff */
[----:B------:R-:W-:-:S00]  /*0370*/  NOP ;  /* 0x0000000000007918 */ /* 0x000fc00000000000 */
        /* <DEDUP_REMOVED lines=8> */
.L_x_4:


//--------------------- .nv.shared.reserved.0     --------------------------
	.section	.nv.shared.reserved.0,"aw",@nobits
	.weak		__nv_reservedSMEM_offset_0_alias
	.size		__nv_reservedSMEM_offset_0_alias, 0, 64
	.other		__nv_reservedSMEM_offset_0_alias,@"STO_CUDA_RESERVED_SHARED STV_DEFAULT"
__nv_reservedSMEM_offset_0_alias:
	.zero		0
	.zero		64


//--------------------- .nv.constant0._Z7iteratePfS_Pbj --------------------------
	.section	.nv.constant0._Z7iteratePfS_Pbj,"a",@progbits
	.sectionflags	@""
	.align	4
.nv.constant0._Z7iteratePfS_Pbj:
	.zero		924


//--------------------- SYMBOLS --------------------------

	.type		.nv.reservedSmem.offset0,@object
	.size		.nv.reservedSmem.offset0,0x4
